	.headerflags	@"EF_CUDA_TEXMODE_UNIFIED EF_CUDA_64BIT_ADDRESS EF_CUDA_ACCELERATORS EF_CUDA_SM90 EF_CUDA_VIRTUAL_SM(EF_CUDA_SM90)"
	.elftype	@"ET_EXEC"


//--------------------- .nv.info                  --------------------------
	.section	.nv.info,"",@"SHT_CUDA_INFO"
	.align	4


	//----- nvinfo : EIATTR_REGCOUNT
	.align		4
        /*0000*/ 	.byte	0x04, 0x2f
        /*0002*/ 	.short	(.L_1 - .L_0)
	.align		4
.L_0:
        /*0004*/ 	.word	index@(triton_poi_fused_convolution_leaky_relu_leaky_relu_backward_10)
        /*0008*/ 	.word	0x0000000c


	//----- nvinfo : EIATTR_MIN_STACK_SIZE
	.align		4
.L_1:
        /*000c*/ 	.byte	0x04, 0x12
        /*000e*/ 	.short	(.L_3 - .L_2)
	.align		4
.L_2:
        /*0010*/ 	.word	index@(triton_poi_fused_convolution_leaky_relu_leaky_relu_backward_10)
        /*0014*/ 	.word	0x00000000


	//----- nvinfo : EIATTR_FRAME_SIZE
	.align		4
.L_3:
        /*0018*/ 	.byte	0x04, 0x11
        /*001a*/ 	.short	(.L_5 - .L_4)
	.align		4
.L_4:
        /*001c*/ 	.word	index@(triton_poi_fused_convolution_leaky_relu_leaky_relu_backward_10)
        /*0020*/ 	.word	0x00000000


	//----- nvinfo : EIATTR_MIN_STACK_SIZE
	.align		4
.L_5:
        /*0024*/ 	.byte	0x04, 0x12
        /*0026*/ 	.short	(.L_7 - .L_6)
	.align		4
.L_6:
        /*0028*/ 	.word	index@(triton_poi_fused_convolution_leaky_relu_leaky_relu_backward_10)
        /*002c*/ 	.word	0x00000000
.L_7:


//--------------------- .nv.info.triton_poi_fused_convolution_leaky_relu_leaky_relu_backward_10 --------------------------
	.section	.nv.info.triton_poi_fused_convolution_leaky_relu_leaky_relu_backward_10,"",@"SHT_CUDA_INFO"
	.sectionflags	@""
	.align	4


	//----- nvinfo : EIATTR_CUDA_API_VERSION
	.align		4
        /*0000*/ 	.byte	0x04, 0x37
        /*0002*/ 	.short	(.L_9 - .L_8)
.L_8:
        /*0004*/ 	.word	0x0000007c


	//----- nvinfo : EIATTR_KPARAM_INFO
	.align		4
.L_9:
        /*0008*/ 	.byte	0x04, 0x17
        /*000a*/ 	.short	(.L_11 - .L_10)
.L_10:
        /*000c*/ 	.word	0x00000000
        /*0010*/ 	.short	0x0003
        /*0012*/ 	.short	0x0018
        /*0014*/ 	.byte	0x00, 0xf0, 0x11, 0x00


	//----- nvinfo : EIATTR_KPARAM_INFO
	.align		4
.L_11:
        /*0018*/ 	.byte	0x04, 0x17
        /*001a*/ 	.short	(.L_13 - .L_12)
.L_12:
        /*001c*/ 	.word	0x00000000
        /*0020*/ 	.short	0x0002
        /*0022*/ 	.short	0x0010
        /*0024*/ 	.byte	0x00, 0xf4, 0x21, 0x00


	//----- nvinfo : EIATTR_KPARAM_INFO
	.align		4
.L_13:
        /*0028*/ 	.byte	0x04, 0x17
        /*002a*/ 	.short	(.L_15 - .L_14)
.L_14:
        /*002c*/ 	.word	0x00000000
        /*0030*/ 	.short	0x0001
        /*0032*/ 	.short	0x0008
        /*0034*/ 	.byte	0x00, 0xf4, 0x21, 0x00


	//----- nvinfo : EIATTR_KPARAM_INFO
	.align		4
.L_15:
        /*0038*/ 	.byte	0x04, 0x17
        /*003a*/ 	.short	(.L_17 - .L_16)
.L_16:
        /*003c*/ 	.word	0x00000000
        /*0040*/ 	.short	0x0000
        /*0042*/ 	.short	0x0000
        /*0044*/ 	.byte	0x00, 0xf4, 0x21, 0x00


	//----- nvinfo : EIATTR_SPARSE_MMA_MASK
	.align		4
.L_17:
        /*0048*/ 	.byte	0x03, 0x50
        /*004a*/ 	.short	0x0000


	//----- nvinfo : EIATTR_MAXREG_COUNT
	.align		4
        /*004c*/ 	.byte	0x03, 0x1b
        /*004e*/ 	.short	0x00ff


	//----- nvinfo : EIATTR_EXIT_INSTR_OFFSETS
	.align		4
        /*0050*/ 	.byte	0x04, 0x1c
        /*0052*/ 	.short	(.L_19 - .L_18)


	//   ....[0]....
.L_18:
        /*0054*/ 	.word	0x00000240


	//----- nvinfo : EIATTR_REQNTID
	.align		4
.L_19:
        /*0058*/ 	.byte	0x04, 0x10
        /*005a*/ 	.short	(.L_21 - .L_20)
.L_20:
        /*005c*/ 	.word	0x00000080
        /*0060*/ 	.word	0x00000001
        /*0064*/ 	.word	0x00000001


	//----- nvinfo : EIATTR_CBANK_PARAM_SIZE
	.align		4
.L_21:
        /*0068*/ 	.byte	0x03, 0x19
        /*006a*/ 	.short	0x001c


	//----- nvinfo : EIATTR_PARAM_CBANK
	.align		4
        /*006c*/ 	.byte	0x04, 0x0a
        /*006e*/ 	.short	(.L_23 - .L_22)
	.align		4
.L_22:
        /*0070*/ 	.word	index@(.nv.constant0.triton_poi_fused_convolution_leaky_relu_leaky_relu_backward_10)
        /*0074*/ 	.short	0x0210
        /*0076*/ 	.short	0x001c


	//----- nvinfo : EIATTR_SW_WAR
	.align		4
.L_23:
        /*0078*/ 	.byte	0x04, 0x36
        /*007a*/ 	.short	(.L_25 - .L_24)
.L_24:
        /*007c*/ 	.word	0x00000008
.L_25:


//--------------------- .nv.callgraph             --------------------------
	.section	.nv.callgraph,"",@"SHT_CUDA_CALLGRAPH"
	.align	4
	.sectionentsize	8
	.align		4
        /*0000*/ 	.word	0x00000000
	.align		4
        /*0004*/ 	.word	0xffffffff
	.align		4
        /*0008*/ 	.word	0x00000000
	.align		4
        /*000c*/ 	.word	0xfffffffe
	.align		4
        /*0010*/ 	.word	0x00000000
	.align		4
        /*0014*/ 	.word	0xfffffffd
	.align		4
        /*0018*/ 	.word	0x00000000
	.align		4
        /*001c*/ 	.word	0xfffffffc


//--------------------- .text.triton_poi_fused_convolution_leaky_relu_leaky_relu_backward_10 --------------------------
	.section	.text.triton_poi_fused_convolution_leaky_relu_leaky_relu_backward_10,"ax",@progbits
	.align	128
        .global         triton_poi_fused_convolution_leaky_relu_leaky_relu_backward_10
        .type           triton_poi_fused_convolution_leaky_relu_leaky_relu_backward_10,@function
        .size           triton_poi_fused_convolution_leaky_relu_leaky_relu_backward_10,(.L_x_1 - triton_poi_fused_convolution_leaky_relu_leaky_relu_backward_10)
        .other          triton_poi_fused_convolution_leaky_relu_leaky_relu_backward_10,@"STO_CUDA_ENTRY STV_DEFAULT"
triton_poi_fused_convolution_leaky_relu_leaky_relu_backward_10:
.text.triton_poi_fused_convolution_leaky_relu_leaky_relu_backward_10:
[----:B------:R-:W-:Y:S01]  /*0000*/  LDC R1, c[0x0][0x28] ;  /* 0x00000a00ff017b82 */ /* 0x000fe20000000800 */
[----:B------:R-:W1:Y:S07]  /*0010*/  S2R R0, SR_TID.X ;  /* 0x0000000000007919 */ /* 0x000e6e0000002100 */
[----:B------:R-:W2:Y:S01]  /*0020*/  LDC.64 R2, c[0x0][0x210] ;  /* 0x00008400ff027b82 */ /* 0x000ea20000000a00 */
[----:B------:R-:W-:Y:S01]  /*0030*/  ULDC.64 UR4, c[0x0][0x208] ;  /* 0x0000820000047ab9 */ /* 0x000fe20000000a00 */
[----:B------:R-:W-:Y:S01]  /*0040*/  ULDC.64 UR6, c[0x0][0x220] ;  /* 0x0000880000067ab9 */ /* 0x000fe20000000a00 */
[----:B------:R-:W3:Y:S05]  /*0050*/  S2R R7, SR_CTAID.X ;  /* 0x0000000000077919 */ /* 0x000eea0000002500 */
[----:B------:R-:W4:Y:S01]  /*0060*/  LDC.64 R4, c[0x0][0x218] ;  /* 0x00008600ff047b82 */ /* 0x000f220000000a00 */
[----:B-1----:R-:W-:Y:S01]  /*0070*/  IMAD.SHL.U32 R0, R0, 0x2, RZ ;  /* 0x0000000200007824 */ /* 0x002fe200078e00ff */
[----:B---3--:R-:W-:-:S04]  /*0080*/  SHF.R.S32.HI R6, RZ, 0x17, R7 ;  /* 0x00000017ff067819 */ /* 0x008fc80000011407 */
[----:B------:R-:W-:Y:S02]  /*0090*/  LOP3.LUT R0, R0, 0xfe, RZ, 0xc0, !PT ;  /* 0x000000fe00007812 */ /* 0x000fe400078ec0ff */
[----:B------:R-:W-:-:S03]  /*00a0*/  SGXT R6, R6, 0x1 ;  /* 0x000000010606781a */ /* 0x000fc60000000200 */
[----:B------:R-:W-:-:S04]  /*00b0*/  IMAD R7, R7, 0x100, R0 ;  /* 0x0000010007077824 */ /* 0x000fc800078e0200 */
[----:B--2---:R-:W-:Y:S01]  /*00c0*/  IMAD.WIDE R2, R7, 0x4, R2 ;  /* 0x0000000407027825 */ /* 0x004fe200078e0202 */
[----:B------:R-:W-:-:S04]  /*00d0*/  LEA.HI R6, R6, R7, RZ, 0x4 ;  /* 0x0000000706067211 */ /* 0x000fc800078f20ff */
[--C-:B------:R-:W-:Y:S01]  /*00e0*/  SHF.R.S32.HI R0, RZ, 0x4, R6.reuse ;  /* 0x00000004ff007819 */ /* 0x100fe20000011406 */
[----:B------:R-:W2:Y:S01]  /*00f0*/  LDG.E.64 R2, desc[UR4][R2.64] ;  /* 0x0000000402027981 */ /* 0x000ea2000c1e1b00 */
[----:B------:R-:W-:-:S04]  /*0100*/  SHF.R.S32.HI R9, RZ, 0x1f, R6 ;  /* 0x0000001fff097819 */ /* 0x000fc80000011406 */
[----:B------:R-:W-:-:S04]  /*0110*/  LEA.HI R9, R9, R0, RZ, 0x8 ;  /* 0x0000000009097211 */ /* 0x000fc800078f40ff */
[----:B------:R-:W-:-:S05]  /*0120*/  LOP3.LUT R9, R9, 0xffffff00, RZ, 0xc0, !PT ;  /* 0xffffff0009097812 */ /* 0x000fca00078ec0ff */
[----:B------:R-:W-:-:S04]  /*0130*/  IMAD.IADD R9, R0, 0x1, -R9 ;  /* 0x0000000100097824 */ /* 0x000fc800078e0a09 */
[----:B----4-:R-:W-:-:S06]  /*0140*/  IMAD.WIDE R4, R9, 0x4, R4 ;  /* 0x0000000409047825 */ /* 0x010fcc00078e0204 */
[----:B------:R-:W2:Y:S02]  /*0150*/  LDG.E.EL R4, desc[UR4][R4.64] ;  /* 0x0000000404047981 */ /* 0x000ea4000c2e1900 */
[CC--:B--2---:R-:W-:Y:S02]  /*0160*/  FSETP.GT.AND P1, PT, R2.reuse, -R4.reuse, PT ;  /* 0x800000040200720b */ /* 0x0c4fe40003f24000 */
[C---:B------:R-:W-:Y:S01]  /*0170*/  FSETP.GT.AND P0, PT, R3.reuse, -R4, PT ;  /* 0x800000040300720b */ /* 0x040fe20003f04000 */
[--C-:B------:R-:W-:Y:S01]  /*0180*/  FADD R0, R2, R4.reuse ;  /* 0x0000000402007221 */ /* 0x100fe20000000000 */
[----:B------:R-:W-:-:S09]  /*0190*/  FADD R6, R3, R4 ;  /* 0x0000000403067221 */ /* 0x000fd20000000000 */
[----:B------:R-:W-:Y:S02]  /*01a0*/  @!P1 FMUL R0, R0, 0.10000000149011611938 ;  /* 0x3dcccccd00009820 */ /* 0x000fe40000400000 */
[----:B------:R-:W-:-:S03]  /*01b0*/  @!P0 FMUL R6, R6, 0.10000000149011611938 ;  /* 0x3dcccccd06068820 */ /* 0x000fc60000400000 */
[----:B------:R-:W-:Y:S02]  /*01c0*/  FSETP.GT.AND P1, PT, R0, RZ, PT ;  /* 0x000000ff0000720b */ /* 0x000fe40003f24000 */
[----:B------:R-:W-:Y:S02]  /*01d0*/  FSETP.GT.AND P0, PT, R6, RZ, PT ;  /* 0x000000ff0600720b */ /* 0x000fe40003f04000 */
[----:B------:R-:W-:Y:S02]  /*01e0*/  SEL R0, RZ, 0x1, !P1 ;  /* 0x00000001ff007807 */ /* 0x000fe40004800000 */
[----:B------:R-:W-:Y:S02]  /*01f0*/  SEL R5, RZ, 0x100, !P0 ;  /* 0x00000100ff057807 */ /* 0x000fe40004000000 */
[----:B------:R-:W-:-:S03]  /*0200*/  IADD3 R2, P2, R7, UR6, RZ ;  /* 0x0000000607027c10 */ /* 0x000fc6000ff5e0ff */
[----:B------:R-:W-:Y:S01]  /*0210*/  IMAD.IADD R5, R0, 0x1, R5 ;  /* 0x0000000100057824 */ /* 0x000fe200078e0205 */
[----:B------:R-:W-:-:S05]  /*0220*/  LEA.HI.X.SX32 R3, R7, UR7, 0x1, P2 ;  /* 0x0000000707037c11 */ /* 0x000fca00090f0eff */
[----:B------:R-:W-:Y:S01]  /*0230*/  STG.E.U16 desc[UR4][R2.64], R5 ;  /* 0x0000000502007986 */ /* 0x000fe2000c101504 */
[----:B------:R-:W-:Y:S05]  /*0240*/  EXIT ;  /* 0x000000000000794d */ /* 0x000fea0003800000 */
.L_x_0:
[----:B------:R-:W-:-:S00]  /*0250*/  BRA `(.L_x_0) ;  /* 0xfffffffc00fc7947 */ /* 0x000fc0000383ffff */
[----:B------:R-:W-:-:S00]  /*0260*/  NOP ;  /* 0x0000000000007918 */ /* 0x000fc00000000000 */
        /* <DEDUP_REMOVED lines=9> */
.L_x_1:


//--------------------- .nv.constant0.triton_poi_fused_convolution_leaky_relu_leaky_relu_backward_10 --------------------------
	.section	.nv.constant0.triton_poi_fused_convolution_leaky_relu_leaky_relu_backward_10,"a",@progbits
	.sectionflags	@""
	.align	4
.nv.constant0.triton_poi_fused_convolution_leaky_relu_leaky_relu_backward_10:
	.zero		556
